	.headerflags	@"EF_CUDA_TEXMODE_UNIFIED EF_CUDA_64BIT_ADDRESS EF_CUDA_ACCELERATORS EF_CUDA_SM90 EF_CUDA_VIRTUAL_SM(EF_CUDA_SM90)"
	.elftype	@"ET_EXEC"


//--------------------- .nv.info                  --------------------------
	.section	.nv.info,"",@"SHT_CUDA_INFO"
	.align	4


	//----- nvinfo : EIATTR_REGCOUNT
	.align		4
        /*0000*/ 	.byte	0x04, 0x2f
        /*0002*/ 	.short	(.L_1 - .L_0)
	.align		4
.L_0:
        /*0004*/ 	.word	index@(triton_poi_fused_add_clone_sigmoid_3)
        /*0008*/ 	.word	0x0000000d


	//----- nvinfo : EIATTR_MIN_STACK_SIZE
	.align		4
.L_1:
        /*000c*/ 	.byte	0x04, 0x12
        /*000e*/ 	.short	(.L_3 - .L_2)
	.align		4
.L_2:
        /*0010*/ 	.word	index@(triton_poi_fused_add_clone_sigmoid_3)
        /*0014*/ 	.word	0x00000000


	//----- nvinfo : EIATTR_FRAME_SIZE
	.align		4
.L_3:
        /*0018*/ 	.byte	0x04, 0x11
        /*001a*/ 	.short	(.L_5 - .L_4)
	.align		4
.L_4:
        /*001c*/ 	.word	index@(triton_poi_fused_add_clone_sigmoid_3)
        /*0020*/ 	.word	0x00000000


	//----- nvinfo : EIATTR_MIN_STACK_SIZE
	.align		4
.L_5:
        /*0024*/ 	.byte	0x04, 0x12
        /*0026*/ 	.short	(.L_7 - .L_6)
	.align		4
.L_6:
        /*0028*/ 	.word	index@(triton_poi_fused_add_clone_sigmoid_3)
        /*002c*/ 	.word	0x00000000
.L_7:


//--------------------- .nv.info.triton_poi_fused_add_clone_sigmoid_3 --------------------------
	.section	.nv.info.triton_poi_fused_add_clone_sigmoid_3,"",@"SHT_CUDA_INFO"
	.sectionflags	@""
	.align	4


	//----- nvinfo : EIATTR_CUDA_API_VERSION
	.align		4
        /*0000*/ 	.byte	0x04, 0x37
        /*0002*/ 	.short	(.L_9 - .L_8)
.L_8:
        /*0004*/ 	.word	0x0000007c


	//----- nvinfo : EIATTR_KPARAM_INFO
	.align		4
.L_9:
        /*0008*/ 	.byte	0x04, 0x17
        /*000a*/ 	.short	(.L_11 - .L_10)
.L_10:
        /*000c*/ 	.word	0x00000000
        /*0010*/ 	.short	0x0003
        /*0012*/ 	.short	0x0018
        /*0014*/ 	.byte	0x00, 0xf0, 0x11, 0x00


	//----- nvinfo : EIATTR_KPARAM_INFO
	.align		4
.L_11:
        /*0018*/ 	.byte	0x04, 0x17
        /*001a*/ 	.short	(.L_13 - .L_12)
.L_12:
        /*001c*/ 	.word	0x00000000
        /*0020*/ 	.short	0x0002
        /*0022*/ 	.short	0x0010
        /*0024*/ 	.byte	0x00, 0xf4, 0x21, 0x00


	//----- nvinfo : EIATTR_KPARAM_INFO
	.align		4
.L_13:
        /*0028*/ 	.byte	0x04, 0x17
        /*002a*/ 	.short	(.L_15 - .L_14)
.L_14:
        /*002c*/ 	.word	0x00000000
        /*0030*/ 	.short	0x0001
        /*0032*/ 	.short	0x0008
        /*0034*/ 	.byte	0x00, 0xf4, 0x21, 0x00


	//----- nvinfo : EIATTR_KPARAM_INFO
	.align		4
.L_15:
        /*0038*/ 	.byte	0x04, 0x17
        /*003a*/ 	.short	(.L_17 - .L_16)
.L_16:
        /*003c*/ 	.word	0x00000000
        /*0040*/ 	.short	0x0000
        /*0042*/ 	.short	0x0000
        /*0044*/ 	.byte	0x00, 0xf4, 0x21, 0x00


	//----- nvinfo : EIATTR_SPARSE_MMA_MASK
	.align		4
.L_17:
        /*0048*/ 	.byte	0x03, 0x50
        /*004a*/ 	.short	0x0000


	//----- nvinfo : EIATTR_MAXREG_COUNT
	.align		4
        /*004c*/ 	.byte	0x03, 0x1b
        /*004e*/ 	.short	0x00ff


	//----- nvinfo : EIATTR_EXIT_INSTR_OFFSETS
	.align		4
        /*0050*/ 	.byte	0x04, 0x1c
        /*0052*/ 	.short	(.L_19 - .L_18)


	//   ....[0]....
.L_18:
        /*0054*/ 	.word	0x00000320


	//   ....[1]....
        /*0058*/ 	.word	0x00000340


	//----- nvinfo : EIATTR_REQNTID
	.align		4
.L_19:
        /*005c*/ 	.byte	0x04, 0x10
        /*005e*/ 	.short	(.L_21 - .L_20)
.L_20:
        /*0060*/ 	.word	0x00000080
        /*0064*/ 	.word	0x00000001
        /*0068*/ 	.word	0x00000001


	//----- nvinfo : EIATTR_CRS_STACK_SIZE
	.align		4
.L_21:
        /*006c*/ 	.byte	0x04, 0x1e
        /*006e*/ 	.short	(.L_23 - .L_22)
.L_22:
        /*0070*/ 	.word	0x00000000


	//----- nvinfo : EIATTR_CBANK_PARAM_SIZE
	.align		4
.L_23:
        /*0074*/ 	.byte	0x03, 0x19
        /*0076*/ 	.short	0x001c


	//----- nvinfo : EIATTR_PARAM_CBANK
	.align		4
        /*0078*/ 	.byte	0x04, 0x0a
        /*007a*/ 	.short	(.L_25 - .L_24)
	.align		4
.L_24:
        /*007c*/ 	.word	index@(.nv.constant0.triton_poi_fused_add_clone_sigmoid_3)
        /*0080*/ 	.short	0x0210
        /*0082*/ 	.short	0x001c


	//----- nvinfo : EIATTR_SW_WAR
	.align		4
.L_25:
        /*0084*/ 	.byte	0x04, 0x36
        /*0086*/ 	.short	(.L_27 - .L_26)
.L_26:
        /*0088*/ 	.word	0x00000008
.L_27:


//--------------------- .nv.callgraph             --------------------------
	.section	.nv.callgraph,"",@"SHT_CUDA_CALLGRAPH"
	.align	4
	.sectionentsize	8
	.align		4
        /*0000*/ 	.word	0x00000000
	.align		4
        /*0004*/ 	.word	0xffffffff
	.align		4
        /*0008*/ 	.word	0x00000000
	.align		4
        /*000c*/ 	.word	0xfffffffe
	.align		4
        /*0010*/ 	.word	0x00000000
	.align		4
        /*0014*/ 	.word	0xfffffffd
	.align		4
        /*0018*/ 	.word	0x00000000
	.align		4
        /*001c*/ 	.word	0xfffffffc


//--------------------- .text.triton_poi_fused_add_clone_sigmoid_3 --------------------------
	.section	.text.triton_poi_fused_add_clone_sigmoid_3,"ax",@progbits
	.align	128
        .global         triton_poi_fused_add_clone_sigmoid_3
        .type           triton_poi_fused_add_clone_sigmoid_3,@function
        .size           triton_poi_fused_add_clone_sigmoid_3,(.L_x_3 - triton_poi_fused_add_clone_sigmoid_3)
        .other          triton_poi_fused_add_clone_sigmoid_3,@"STO_CUDA_ENTRY STV_DEFAULT"
triton_poi_fused_add_clone_sigmoid_3:
.text.triton_poi_fused_add_clone_sigmoid_3:
[----:B------:R-:W0:Y:S02]  /*0000*/  LDC R1, c[0x0][0x28] ;  /* 0x00000a00ff017b82 */ /* 0x000e240000000800 */
[----:B------:R-:W1:Y:S01]  /*0010*/  S2R R0, SR_TID.X ;  /* 0x0000000000007919 */ /* 0x000e620000002100 */
[----:B------:R-:W-:Y:S01]  /*0020*/  ULDC.64 UR4, c[0x0][0x208] ;  /* 0x0000820000047ab9 */ /* 0x000fe20000000a00 */
[----:B------:R-:W-:Y:S01]  /*0030*/  BSSY B0, `(.L_x_0) ;  /* 0x000001c000007945 */ /* 0x000fe20003800000 */
[----:B------:R-:W2:Y:S01]  /*0040*/  S2R R3, SR_CTAID.X ;  /* 0x0000000000037919 */ /* 0x000ea20000002500 */
[----:B-1----:R-:W-:Y:S02]  /*0050*/  LOP3.LUT R0, R0, 0x7f, RZ, 0xc0, !PT ;  /* 0x0000007f00007812 */ /* 0x002fe400078ec0ff */
[----:B--2---:R-:W-:-:S03]  /*0060*/  SHF.R.S32.HI R5, RZ, 0x18, R3 ;  /* 0x00000018ff057819 */ /* 0x004fc60000011403 */
[----:B------:R-:W-:Y:S01]  /*0070*/  IMAD R0, R3, 0x80, R0 ;  /* 0x0000008003007824 */ /* 0x000fe200078e0200 */
[----:B------:R-:W-:-:S04]  /*0080*/  SGXT R5, R5, 0x1 ;  /* 0x000000010505781a */ /* 0x000fc80000000200 */
[----:B------:R-:W-:Y:S02]  /*0090*/  ISETP.GE.AND P0, PT, R0, 0x100, PT ;  /* 0x000001000000780c */ /* 0x000fe40003f06270 */
[CC--:B------:R-:W-:Y:S02]  /*00a0*/  LEA.HI R2, R5.reuse, R0.reuse, RZ, 0x4 ;  /* 0x0000000005027211 */ /* 0x0c0fe400078f20ff */
[CC--:B------:R-:W-:Y:S02]  /*00b0*/  LEA.HI R4, R5.reuse, R0.reuse, RZ, 0x2 ;  /* 0x0000000005047211 */ /* 0x0c0fe400078f10ff */
[----:B------:R-:W-:Y:S02]  /*00c0*/  SHF.R.S32.HI R7, RZ, 0x4, R2 ;  /* 0x00000004ff077819 */ /* 0x000fe40000011402 */
[----:B------:R-:W1:Y:S01]  /*00d0*/  LDC.64 R2, c[0x0][0x210] ;  /* 0x00008400ff027b82 */ /* 0x000e620000000a00 */
[----:B------:R-:W-:Y:S02]  /*00e0*/  LEA.HI R6, R5, R0, RZ, 0x6 ;  /* 0x0000000005067211 */ /* 0x000fe400078f30ff */
[----:B------:R-:W-:-:S02]  /*00f0*/  SHF.R.S32.HI R8, RZ, 0x2, R4 ;  /* 0x00000002ff087819 */ /* 0x000fc40000011404 */
[----:B------:R-:W-:Y:S02]  /*0100*/  LEA.HI R9, R7, R7, RZ, 0x2 ;  /* 0x0000000707097211 */ /* 0x000fe400078f10ff */
[----:B------:R-:W-:Y:S02]  /*0110*/  LOP3.LUT R5, R4, 0xfffffffc, RZ, 0xc0, !PT ;  /* 0xfffffffc04057812 */ /* 0x000fe400078ec0ff */
[----:B------:R-:W-:Y:S02]  /*0120*/  LOP3.LUT R10, R6, 0xffffffc0, RZ, 0xc0, !PT ;  /* 0xffffffc0060a7812 */ /* 0x000fe400078ec0ff */
[----:B------:R-:W-:Y:S02]  /*0130*/  LEA.HI R4, R8, R8, RZ, 0x2 ;  /* 0x0000000808047211 */ /* 0x000fe400078f10ff */
[----:B------:R-:W-:Y:S02]  /*0140*/  LOP3.LUT R6, R9, 0x3ffffffc, RZ, 0xc0, !PT ;  /* 0x3ffffffc09067812 */ /* 0x000fe400078ec0ff */
[----:B------:R-:W-:-:S02]  /*0150*/  IADD3 R9, R10, R0, -R5 ;  /* 0x000000000a097210 */ /* 0x000fc40007ffe805 */
[----:B------:R-:W-:Y:S01]  /*0160*/  LOP3.LUT R5, R4, 0xffffffc, RZ, 0xc0, !PT ;  /* 0x0ffffffc04057812 */ /* 0x000fe200078ec0ff */
[----:B------:R-:W-:Y:S02]  /*0170*/  IMAD.IADD R6, R7, 0x1, -R6 ;  /* 0x0000000107067824 */ /* 0x000fe400078e0a06 */
[----:B------:R-:W-:Y:S02]  /*0180*/  IMAD.MOV.U32 R4, RZ, RZ, RZ ;  /* 0x000000ffff047224 */ /* 0x000fe400078e00ff */
[----:B------:R-:W-:Y:S02]  /*0190*/  IMAD.IADD R5, R8, 0x1, -R5 ;  /* 0x0000000108057824 */ /* 0x000fe400078e0a05 */
[----:B------:R-:W-:-:S04]  /*01a0*/  IMAD R6, R6, 0x4, R9 ;  /* 0x0000000406067824 */ /* 0x000fc800078e0209 */
[----:B------:R-:W-:-:S04]  /*01b0*/  IMAD R5, R5, 0x10, R6 ;  /* 0x0000001005057824 */ /* 0x000fc800078e0206 */
[----:B-1----:R-:W-:Y:S01]  /*01c0*/  IMAD.WIDE R2, R5, 0x4, R2 ;  /* 0x0000000405027825 */ /* 0x002fe200078e0202 */
[----:B------:R-:W-:Y:S06]  /*01d0*/  @P0 BRA `(.L_x_1) ;  /* 0x0000000000040947 */ /* 0x000fec0003800000 */
[----:B------:R1:W5:Y:S02]  /*01e0*/  LDG.E R4, desc[UR4][R2.64] ;  /* 0x0000000402047981 */ /* 0x000364000c1e1900 */
.L_x_1:
[----:B------:R-:W-:Y:S05]  /*01f0*/  BSYNC B0 ;  /* 0x0000000000007941 */ /* 0x000fea0003800000 */
.L_x_0:
[----:B-----5:R-:W-:Y:S01]  /*0200*/  FADD R4, RZ, -R4 ;  /* 0x80000004ff047221 */ /* 0x020fe20000000000 */
[----:B------:R-:W-:-:S03]  /*0210*/  IMAD.MOV.U32 R8, RZ, RZ, 0x3e800000 ;  /* 0x3e800000ff087424 */ /* 0x000fc600078e00ff */
[----:B------:R-:W-:Y:S02]  /*0220*/  FMUL R6, R4, 1.4426950216293334961 ;  /* 0x3fb8aa3b04067820 */ /* 0x000fe40000400000 */
[----:B------:R-:W2:Y:S03]  /*0230*/  LDC.64 R4, c[0x0][0x220] ;  /* 0x00008800ff047b82 */ /* 0x000ea60000000a00 */
[----:B------:R-:W-:-:S13]  /*0240*/  FSETP.GEU.AND P1, PT, R6, -126, PT ;  /* 0xc2fc00000600780b */ /* 0x000fda0003f2e000 */
[----:B------:R-:W-:-:S04]  /*0250*/  @!P1 FMUL R6, R6, 0.5 ;  /* 0x3f00000006069820 */ /* 0x000fc80000400000 */
[----:B-1----:R-:W1:Y:S01]  /*0260*/  MUFU.EX2 R2, R6 ;  /* 0x0000000600027308 */ /* 0x002e620000000800 */
[----:B--2---:R-:W-:-:S04]  /*0270*/  IMAD.WIDE R4, R0, 0x4, R4 ;  /* 0x0000000400047825 */ /* 0x004fc800078e0204 */
[----:B-1----:R-:W-:-:S04]  /*0280*/  @!P1 FMUL R2, R2, R2 ;  /* 0x0000000202029220 */ /* 0x002fc80000400000 */
[----:B------:R-:W-:Y:S02]  /*0290*/  FADD R7, R2, 1 ;  /* 0x3f80000002077421 */ /* 0x000fe40000000000 */
[----:B------:R-:W1:Y:S03]  /*02a0*/  LDC.64 R2, c[0x0][0x218] ;  /* 0x00008600ff027b82 */ /* 0x000e660000000a00 */
[----:B------:R-:W-:-:S04]  /*02b0*/  FSETP.GT.AND P1, PT, R7, 8.50705917302346158658e+37, PT ;  /* 0x7e8000000700780b */ /* 0x000fc80003f24000 */
[----:B------:R-:W-:-:S09]  /*02c0*/  FSEL R8, R8, 1, P1 ;  /* 0x3f80000008087808 */ /* 0x000fd20000800000 */
[----:B------:R-:W-:-:S06]  /*02d0*/  @P1 FMUL R7, R7, 0.25 ;  /* 0x3e80000007071820 */ /* 0x000fcc0000400000 */
[----:B------:R-:W2:Y:S01]  /*02e0*/  MUFU.RCP R7, R7 ;  /* 0x0000000700077308 */ /* 0x000ea20000001000 */
[----:B-1----:R-:W-:-:S04]  /*02f0*/  IMAD.WIDE R2, R0, 0x4, R2 ;  /* 0x0000000400027825 */ /* 0x002fc800078e0202 */
[----:B--2---:R-:W-:-:S05]  /*0300*/  FFMA R9, R7, R8, 9.9999999747524270788e-07 ;  /* 0x358637bd07097423 */ /* 0x004fca0000000008 */
[----:B------:R1:W-:Y:S01]  /*0310*/  @!P0 STG.E desc[UR4][R2.64], R9 ;  /* 0x0000000902008986 */ /* 0x0003e2000c101904 */
[----:B------:R-:W-:Y:S05]  /*0320*/  @P0 EXIT ;  /* 0x000000000000094d */ /* 0x000fea0003800000 */
[----:B------:R-:W-:Y:S01]  /*0330*/  STG.E desc[UR4][R4.64], R9 ;  /* 0x0000000904007986 */ /* 0x000fe2000c101904 */
[----:B------:R-:W-:Y:S05]  /*0340*/  EXIT ;  /* 0x000000000000794d */ /* 0x000fea0003800000 */
.L_x_2:
[----:B------:R-:W-:-:S00]  /*0350*/  BRA `(.L_x_2) ;  /* 0xfffffffc00fc7947 */ /* 0x000fc0000383ffff */
[----:B------:R-:W-:-:S00]  /*0360*/  NOP ;  /* 0x0000000000007918 */ /* 0x000fc00000000000 */
        /* <DEDUP_REMOVED lines=9> */
.L_x_3:


//--------------------- .nv.constant0.triton_poi_fused_add_clone_sigmoid_3 --------------------------
	.section	.nv.constant0.triton_poi_fused_add_clone_sigmoid_3,"a",@progbits
	.sectionflags	@""
	.align	4
.nv.constant0.triton_poi_fused_add_clone_sigmoid_3:
	.zero		556
